//
// Generated by NVIDIA NVVM Compiler
//
// Compiler Build ID: CL-36424714
// Cuda compilation tools, release 13.0, V13.0.88
// Based on NVVM 20.0.0
//

.version 9.0
.target sm_100
.address_size 64

	// .globl	_Z9addKernelPfS_S_f

.visible .entry _Z9addKernelPfS_S_f(
	.param .u64 .ptr .align 1 _Z9addKernelPfS_S_f_param_0,
	.param .u64 .ptr .align 1 _Z9addKernelPfS_S_f_param_1,
	.param .u64 .ptr .align 1 _Z9addKernelPfS_S_f_param_2,
	.param .f32 _Z9addKernelPfS_S_f_param_3
)
{
	.reg .pred 	%p<2>;
	.reg .b32 	%r<5>;
	.reg .b32 	%f<6>;
	.reg .b64 	%rd<11>;

	ld.param.u64 	%rd1, [_Z9addKernelPfS_S_f_param_0];
	ld.param.u64 	%rd2, [_Z9addKernelPfS_S_f_param_1];
	ld.param.u64 	%rd3, [_Z9addKernelPfS_S_f_param_2];
	ld.param.f32 	%f1, [_Z9addKernelPfS_S_f_param_3];
	mov.u32 	%r2, %tid.x;
	mov.u32 	%r3, %ctaid.x;
	mov.u32 	%r4, %ntid.x;
	mad.lo.s32 	%r1, %r3, %r4, %r2;
	cvt.rn.f32.s32 	%f2, %r1;
	setp.leu.f32 	%p1, %f1, %f2;
	@%p1 bra 	$L__BB0_2;
	cvta.to.global.u64 	%rd4, %rd1;
	cvta.to.global.u64 	%rd5, %rd2;
	cvta.to.global.u64 	%rd6, %rd3;
	mul.wide.s32 	%rd7, %r1, 4;
	add.s64 	%rd8, %rd4, %rd7;
	ld.global.f32 	%f3, [%rd8];
	add.s64 	%rd9, %rd5, %rd7;
	ld.global.f32 	%f4, [%rd9];
	add.f32 	%f5, %f3, %f4;
	add.s64 	%rd10, %rd6, %rd7;
	st.global.f32 	[%rd10], %f5;
$L__BB0_2:
	ret;

}


// ===== COMPILED SASS (sm_100) =====

	.target	sm_100

	.elftype	@"ET_EXEC"


//--------------------- .note.nv.tkinfo           --------------------------
	.section	.note.nv.tkinfo,"",@"SHT_NOTE"
	.sectionflags	@"SHF_NOTE_NV_TKINFO"
	.tkinfo
        /*0018*/ 	.word	0x00000002
        /*0030*/ 	.string	""
        /*0030*/ 	.string	"ptxas"
        /*0030*/ 	.string	"Cuda compilation tools, release 13.0, V13.0.88"
        /*0030*/ 	.string	"Build cuda_13.0.r13.0/compiler.36424714_0"
        /*0030*/ 	.string	"-arch sm_100 -m 64 "



//--------------------- .note.nv.cuinfo           --------------------------
	.section	.note.nv.cuinfo,"",@"SHT_NOTE"
	.sectionflags	@"SHF_NOTE_NV_CUINFO"
        /*0018*/ 	.short	0x0002
        /*001a*/ 	.short	0x0064
        /*001c*/ 	.short	0x0082
	.zero		2


//--------------------- .nv.info                  --------------------------
	.section	.nv.info,"",@"SHT_CUDA_INFO"
	.align	4


	//----- nvinfo : EIATTR_REGCOUNT
	.align		4
        /*0000*/ 	.byte	0x04, 0x2f
        /*0002*/ 	.short	(.L_1 - .L_0)
	.align		4
.L_0:
        /*0004*/ 	.word	index@(_Z9addKernelPfS_S_f)
        /*0008*/ 	.word	0x0000000c


	//----- nvinfo : EIATTR_FRAME_SIZE
	.align		4
.L_1:
        /*000c*/ 	.byte	0x04, 0x11
        /*000e*/ 	.short	(.L_3 - .L_2)
	.align		4
.L_2:
        /*0010*/ 	.word	index@(_Z9addKernelPfS_S_f)
        /*0014*/ 	.word	0x00000000


	//----- nvinfo : EIATTR_MIN_STACK_SIZE
	.align		4
.L_3:
        /*0018*/ 	.byte	0x04, 0x12
        /*001a*/ 	.short	(.L_5 - .L_4)
	.align		4
.L_4:
        /*001c*/ 	.word	index@(_Z9addKernelPfS_S_f)
        /*0020*/ 	.word	0x00000000
.L_5:


//--------------------- .nv.compat                --------------------------
	.section	.nv.compat,"",@"SHT_CUDA_COMPAT_INFO"
	.align	4
        /*0000*/ 	.byte	0x02, 0x09, 0x00, 0x00, 0x02, 0x02, 0x01, 0x00, 0x02, 0x05, 0x05, 0x00, 0x03, 0x07, 0x01, 0x01
        /*0010*/ 	.byte	0x02, 0x03, 0x00, 0x00, 0x02, 0x06, 0x01, 0x00, 0x04, 0x0b, 0x08, 0x00, 0x09, 0x00, 0x00, 0x00
        /*0020*/ 	.byte	0x00, 0x00, 0x00, 0x00


//--------------------- .nv.info._Z9addKernelPfS_S_f --------------------------
	.section	.nv.info._Z9addKernelPfS_S_f,"",@"SHT_CUDA_INFO"
	.sectionflags	@""
	.align	4


	//----- nvinfo : EIATTR_CUDA_API_VERSION
	.align		4
        /*0000*/ 	.byte	0x04, 0x37
        /*0002*/ 	.short	(.L_7 - .L_6)
.L_6:
        /*0004*/ 	.word	0x00000082


	//----- nvinfo : EIATTR_KPARAM_INFO
	.align		4
.L_7:
        /*0008*/ 	.byte	0x04, 0x17
        /*000a*/ 	.short	(.L_9 - .L_8)
.L_8:
        /*000c*/ 	.word	0x00000000
        /*0010*/ 	.short	0x0003
        /*0012*/ 	.short	0x0018
        /*0014*/ 	.byte	0x00, 0xf0, 0x11, 0x00


	//----- nvinfo : EIATTR_KPARAM_INFO
	.align		4
.L_9:
        /*0018*/ 	.byte	0x04, 0x17
        /*001a*/ 	.short	(.L_11 - .L_10)
.L_10:
        /*001c*/ 	.word	0x00000000
        /*0020*/ 	.short	0x0002
        /*0022*/ 	.short	0x0010
        /*0024*/ 	.byte	0x00, 0xf5, 0x21, 0x00


	//----- nvinfo : EIATTR_KPARAM_INFO
	.align		4
.L_11:
        /*0028*/ 	.byte	0x04, 0x17
        /*002a*/ 	.short	(.L_13 - .L_12)
.L_12:
        /*002c*/ 	.word	0x00000000
        /*0030*/ 	.short	0x0001
        /*0032*/ 	.short	0x0008
        /*0034*/ 	.byte	0x00, 0xf5, 0x21, 0x00


	//----- nvinfo : EIATTR_KPARAM_INFO
	.align		4
.L_13:
        /*0038*/ 	.byte	0x04, 0x17
        /*003a*/ 	.short	(.L_15 - .L_14)
.L_14:
        /*003c*/ 	.word	0x00000000
        /*0040*/ 	.short	0x0000
        /*0042*/ 	.short	0x0000
        /*0044*/ 	.byte	0x00, 0xf5, 0x21, 0x00


	//----- nvinfo : EIATTR_SPARSE_MMA_MASK
	.align		4
.L_15:
        /*0048*/ 	.byte	0x03, 0x50
        /*004a*/ 	.short	0x0000


	//----- nvinfo : EIATTR_MAXREG_COUNT
	.align		4
        /*004c*/ 	.byte	0x03, 0x1b
        /*004e*/ 	.short	0x00ff


	//----- nvinfo : EIATTR_MERCURY_ISA_VERSION
	.align		4
        /*0050*/ 	.byte	0x03, 0x5f
        /*0052*/ 	.short	0x0101


	//----- nvinfo : EIATTR_VRC_CTA_INIT_COUNT
	.align		4
        /*0054*/ 	.byte	0x02, 0x4a
	.zero		1
	.zero		1


	//----- nvinfo : EIATTR_EXIT_INSTR_OFFSETS
	.align		4
        /*0058*/ 	.byte	0x04, 0x1c
        /*005a*/ 	.short	(.L_17 - .L_16)


	//   ....[0]....
.L_16:
        /*005c*/ 	.word	0x00000080


	//   ....[1]....
        /*0060*/ 	.word	0x00000140


	//----- nvinfo : EIATTR_CBANK_PARAM_SIZE
	.align		4
.L_17:
        /*0064*/ 	.byte	0x03, 0x19
        /*0066*/ 	.short	0x001c


	//----- nvinfo : EIATTR_PARAM_CBANK
	.align		4
        /*0068*/ 	.byte	0x04, 0x0a
        /*006a*/ 	.short	(.L_19 - .L_18)
	.align		4
.L_18:
        /*006c*/ 	.word	index@(.nv.constant0._Z9addKernelPfS_S_f)
        /*0070*/ 	.short	0x0380
        /*0072*/ 	.short	0x001c


	//----- nvinfo : EIATTR_SW_WAR
	.align		4
.L_19:
        /*0074*/ 	.byte	0x04, 0x36
        /*0076*/ 	.short	(.L_21 - .L_20)
.L_20:
        /*0078*/ 	.word	0x00000008
.L_21:


//--------------------- .nv.callgraph             --------------------------
	.section	.nv.callgraph,"",@"SHT_CUDA_CALLGRAPH"
	.align	4
	.sectionentsize	8
	.align		4
        /*0000*/ 	.word	0x00000000
	.align		4
        /*0004*/ 	.word	0xffffffff
	.align		4
        /*0008*/ 	.word	0x00000000
	.align		4
        /*000c*/ 	.word	0xfffffffe
	.align		4
        /*0010*/ 	.word	0x00000000
	.align		4
        /*0014*/ 	.word	0xfffffffd
	.align		4
        /*0018*/ 	.word	0x00000000
	.align		4
        /*001c*/ 	.word	0xfffffffc


//--------------------- .text._Z9addKernelPfS_S_f --------------------------
	.section	.text._Z9addKernelPfS_S_f,"ax",@progbits
	.align	128
        .global         _Z9addKernelPfS_S_f
        .type           _Z9addKernelPfS_S_f,@function
        .size           _Z9addKernelPfS_S_f,(.L_x_1 - _Z9addKernelPfS_S_f)
        .other          _Z9addKernelPfS_S_f,@"STO_CUDA_ENTRY STV_DEFAULT"
_Z9addKernelPfS_S_f:
.text._Z9addKernelPfS_S_f:
[----:B------:R-:W-:Y:S01]  /*0000*/  LDC R1, c[0x0][0x37c] ;  /* 0x0000df00ff017b82 */ /* 0x000fe20000000800 */
[----:B------:R-:W0:Y:S07]  /*0010*/  S2R R9, SR_TID.X ;  /* 0x0000000000097919 */ /* 0x000e2e0000002100 */
[----:B------:R-:W0:Y:S01]  /*0020*/  S2UR UR4, SR_CTAID.X ;  /* 0x00000000000479c3 */ /* 0x000e220000002500 */
[----:B------:R-:W1:Y:S07]  /*0030*/  LDCU UR5, c[0x0][0x398] ;  /* 0x00007300ff0577ac */ /* 0x000e6e0008000800 */
[----:B------:R-:W0:Y:S02]  /*0040*/  LDC R0, c[0x0][0x360] ;  /* 0x0000d800ff007b82 */ /* 0x000e240000000800 */
[----:B0-----:R-:W-:-:S05]  /*0050*/  IMAD R9, R0, UR4, R9 ;  /* 0x0000000400097c24 */ /* 0x001fca000f8e0209 */
[----:B------:R-:W-:-:S04]  /*0060*/  I2FP.F32.S32 R0, R9 ;  /* 0x0000000900007245 */ /* 0x000fc80000201400 */
[----:B-1----:R-:W-:-:S13]  /*0070*/  FSETP.GEU.AND P0, PT, R0, UR5, PT ;  /* 0x0000000500007c0b */ /* 0x002fda000bf0e000 */
[----:B------:R-:W-:Y:S05]  /*0080*/  @P0 EXIT ;  /* 0x000000000000094d */ /* 0x000fea0003800000 */
[----:B------:R-:W0:Y:S01]  /*0090*/  LDC.64 R2, c[0x0][0x380] ;  /* 0x0000e000ff027b82 */ /* 0x000e220000000a00 */
[----:B------:R-:W1:Y:S07]  /*00a0*/  LDCU.64 UR4, c[0x0][0x358] ;  /* 0x00006b00ff0477ac */ /* 0x000e6e0008000a00 */
[----:B------:R-:W2:Y:S08]  /*00b0*/  LDC.64 R4, c[0x0][0x388] ;  /* 0x0000e200ff047b82 */ /* 0x000eb00000000a00 */
[----:B------:R-:W3:Y:S01]  /*00c0*/  LDC.64 R6, c[0x0][0x390] ;  /* 0x0000e400ff067b82 */ /* 0x000ee20000000a00 */
[----:B0-----:R-:W-:-:S06]  /*00d0*/  IMAD.WIDE R2, R9, 0x4, R2 ;  /* 0x0000000409027825 */ /* 0x001fcc00078e0202 */
[----:B-1----:R-:W4:Y:S01]  /*00e0*/  LDG.E R2, desc[UR4][R2.64] ;  /* 0x0000000402027981 */ /* 0x002f22000c1e1900 */
[----:B--2---:R-:W-:-:S06]  /*00f0*/  IMAD.WIDE R4, R9, 0x4, R4 ;  /* 0x0000000409047825 */ /* 0x004fcc00078e0204 */
[----:B------:R-:W4:Y:S01]  /*0100*/  LDG.E R5, desc[UR4][R4.64] ;  /* 0x0000000404057981 */ /* 0x000f22000c1e1900 */
[----:B---3--:R-:W-:-:S04]  /*0110*/  IMAD.WIDE R6, R9, 0x4, R6 ;  /* 0x0000000409067825 */ /* 0x008fc800078e0206 */
[----:B----4-:R-:W-:-:S05]  /*0120*/  FADD R9, R2, R5 ;  /* 0x0000000502097221 */ /* 0x010fca0000000000 */
[----:B------:R-:W-:Y:S01]  /*0130*/  STG.E desc[UR4][R6.64], R9 ;  /* 0x0000000906007986 */ /* 0x000fe2000c101904 */
[----:B------:R-:W-:Y:S05]  /*0140*/  EXIT ;  /* 0x000000000000794d */ /* 0x000fea0003800000 */
.L_x_0:
[----:B------:R-:W-:-:S00]  /*0150*/  BRA `(.L_x_0) ;  /* 0xfffffffc00fc7947 */ /* 0x000fc0000383ffff */
[----:B------:R-:W-:-:S00]  /*0160*/  NOP ;  /* 0x0000000000007918 */ /* 0x000fc00000000000 */
        /* <DEDUP_REMOVED lines=9> */
.L_x_1:


//--------------------- .nv.shared.reserved.0     --------------------------
	.section	.nv.shared.reserved.0,"aw",@nobits
	.weak		__nv_reservedSMEM_offset_0_alias
	.size		__nv_reservedSMEM_offset_0_alias, 0, 64
	.other		__nv_reservedSMEM_offset_0_alias,@"STO_CUDA_RESERVED_SHARED STV_DEFAULT"
__nv_reservedSMEM_offset_0_alias:
	.zero		0
	.zero		64


//--------------------- .nv.constant0._Z9addKernelPfS_S_f --------------------------
	.section	.nv.constant0._Z9addKernelPfS_S_f,"a",@progbits
	.sectionflags	@""
	.align	4
.nv.constant0._Z9addKernelPfS_S_f:
	.zero		924


//--------------------- SYMBOLS --------------------------

	.type		.nv.reservedSmem.offset0,@object
	.size		.nv.reservedSmem.offset0,0x4
